	.headerflags	@"EF_CUDA_TEXMODE_UNIFIED EF_CUDA_64BIT_ADDRESS EF_CUDA_ACCELERATORS EF_CUDA_SM90 EF_CUDA_VIRTUAL_SM(EF_CUDA_SM90)"
	.elftype	@"ET_EXEC"


//--------------------- .nv.info                  --------------------------
	.section	.nv.info,"",@"SHT_CUDA_INFO"
	.align	4


	//----- nvinfo : EIATTR_REGCOUNT
	.align		4
        /*0000*/ 	.byte	0x04, 0x2f
        /*0002*/ 	.short	(.L_1 - .L_0)
	.align		4
.L_0:
        /*0004*/ 	.word	index@(triton_poi_fused__prelu_kernel_add_convolution_2)
        /*0008*/ 	.word	0x00000012


	//----- nvinfo : EIATTR_MIN_STACK_SIZE
	.align		4
.L_1:
        /*000c*/ 	.byte	0x04, 0x12
        /*000e*/ 	.short	(.L_3 - .L_2)
	.align		4
.L_2:
        /*0010*/ 	.word	index@(triton_poi_fused__prelu_kernel_add_convolution_2)
        /*0014*/ 	.word	0x00000000


	//----- nvinfo : EIATTR_FRAME_SIZE
	.align		4
.L_3:
        /*0018*/ 	.byte	0x04, 0x11
        /*001a*/ 	.short	(.L_5 - .L_4)
	.align		4
.L_4:
        /*001c*/ 	.word	index@(triton_poi_fused__prelu_kernel_add_convolution_2)
        /*0020*/ 	.word	0x00000000


	//----- nvinfo : EIATTR_MIN_STACK_SIZE
	.align		4
.L_5:
        /*0024*/ 	.byte	0x04, 0x12
        /*0026*/ 	.short	(.L_7 - .L_6)
	.align		4
.L_6:
        /*0028*/ 	.word	index@(triton_poi_fused__prelu_kernel_add_convolution_2)
        /*002c*/ 	.word	0x00000000
.L_7:


//--------------------- .nv.info.triton_poi_fused__prelu_kernel_add_convolution_2 --------------------------
	.section	.nv.info.triton_poi_fused__prelu_kernel_add_convolution_2,"",@"SHT_CUDA_INFO"
	.sectionflags	@""
	.align	4


	//----- nvinfo : EIATTR_CUDA_API_VERSION
	.align		4
        /*0000*/ 	.byte	0x04, 0x37
        /*0002*/ 	.short	(.L_9 - .L_8)
.L_8:
        /*0004*/ 	.word	0x0000007c


	//----- nvinfo : EIATTR_KPARAM_INFO
	.align		4
.L_9:
        /*0008*/ 	.byte	0x04, 0x17
        /*000a*/ 	.short	(.L_11 - .L_10)
.L_10:
        /*000c*/ 	.word	0x00000000
        /*0010*/ 	.short	0x0005
        /*0012*/ 	.short	0x0028
        /*0014*/ 	.byte	0x00, 0xf0, 0x11, 0x00


	//----- nvinfo : EIATTR_KPARAM_INFO
	.align		4
.L_11:
        /*0018*/ 	.byte	0x04, 0x17
        /*001a*/ 	.short	(.L_13 - .L_12)
.L_12:
        /*001c*/ 	.word	0x00000000
        /*0020*/ 	.short	0x0004
        /*0022*/ 	.short	0x0020
        /*0024*/ 	.byte	0x00, 0xf4, 0x21, 0x00


	//----- nvinfo : EIATTR_KPARAM_INFO
	.align		4
.L_13:
        /*0028*/ 	.byte	0x04, 0x17
        /*002a*/ 	.short	(.L_15 - .L_14)
.L_14:
        /*002c*/ 	.word	0x00000000
        /*0030*/ 	.short	0x0003
        /*0032*/ 	.short	0x0018
        /*0034*/ 	.byte	0x00, 0xf4, 0x21, 0x00


	//----- nvinfo : EIATTR_KPARAM_INFO
	.align		4
.L_15:
        /*0038*/ 	.byte	0x04, 0x17
        /*003a*/ 	.short	(.L_17 - .L_16)
.L_16:
        /*003c*/ 	.word	0x00000000
        /*0040*/ 	.short	0x0002
        /*0042*/ 	.short	0x0010
        /*0044*/ 	.byte	0x00, 0xf4, 0x21, 0x00


	//----- nvinfo : EIATTR_KPARAM_INFO
	.align		4
.L_17:
        /*0048*/ 	.byte	0x04, 0x17
        /*004a*/ 	.short	(.L_19 - .L_18)
.L_18:
        /*004c*/ 	.word	0x00000000
        /*0050*/ 	.short	0x0001
        /*0052*/ 	.short	0x0008
        /*0054*/ 	.byte	0x00, 0xf4, 0x21, 0x00


	//----- nvinfo : EIATTR_KPARAM_INFO
	.align		4
.L_19:
        /*0058*/ 	.byte	0x04, 0x17
        /*005a*/ 	.short	(.L_21 - .L_20)
.L_20:
        /*005c*/ 	.word	0x00000000
        /*0060*/ 	.short	0x0000
        /*0062*/ 	.short	0x0000
        /*0064*/ 	.byte	0x00, 0xf4, 0x21, 0x00


	//----- nvinfo : EIATTR_SPARSE_MMA_MASK
	.align		4
.L_21:
        /*0068*/ 	.byte	0x03, 0x50
        /*006a*/ 	.short	0x0000


	//----- nvinfo : EIATTR_MAXREG_COUNT
	.align		4
        /*006c*/ 	.byte	0x03, 0x1b
        /*006e*/ 	.short	0x00ff


	//----- nvinfo : EIATTR_EXIT_INSTR_OFFSETS
	.align		4
        /*0070*/ 	.byte	0x04, 0x1c
        /*0072*/ 	.short	(.L_23 - .L_22)


	//   ....[0]....
.L_22:
        /*0074*/ 	.word	0x00000210


	//----- nvinfo : EIATTR_REQNTID
	.align		4
.L_23:
        /*0078*/ 	.byte	0x04, 0x10
        /*007a*/ 	.short	(.L_25 - .L_24)
.L_24:
        /*007c*/ 	.word	0x00000080
        /*0080*/ 	.word	0x00000001
        /*0084*/ 	.word	0x00000001


	//----- nvinfo : EIATTR_CBANK_PARAM_SIZE
	.align		4
.L_25:
        /*0088*/ 	.byte	0x03, 0x19
        /*008a*/ 	.short	0x002c


	//----- nvinfo : EIATTR_PARAM_CBANK
	.align		4
        /*008c*/ 	.byte	0x04, 0x0a
        /*008e*/ 	.short	(.L_27 - .L_26)
	.align		4
.L_26:
        /*0090*/ 	.word	index@(.nv.constant0.triton_poi_fused__prelu_kernel_add_convolution_2)
        /*0094*/ 	.short	0x0210
        /*0096*/ 	.short	0x002c


	//----- nvinfo : EIATTR_SW_WAR
	.align		4
.L_27:
        /*0098*/ 	.byte	0x04, 0x36
        /*009a*/ 	.short	(.L_29 - .L_28)
.L_28:
        /*009c*/ 	.word	0x00000008
.L_29:


//--------------------- .nv.callgraph             --------------------------
	.section	.nv.callgraph,"",@"SHT_CUDA_CALLGRAPH"
	.align	4
	.sectionentsize	8
	.align		4
        /*0000*/ 	.word	0x00000000
	.align		4
        /*0004*/ 	.word	0xffffffff
	.align		4
        /*0008*/ 	.word	0x00000000
	.align		4
        /*000c*/ 	.word	0xfffffffe
	.align		4
        /*0010*/ 	.word	0x00000000
	.align		4
        /*0014*/ 	.word	0xfffffffd
	.align		4
        /*0018*/ 	.word	0x00000000
	.align		4
        /*001c*/ 	.word	0xfffffffc


//--------------------- .text.triton_poi_fused__prelu_kernel_add_convolution_2 --------------------------
	.section	.text.triton_poi_fused__prelu_kernel_add_convolution_2,"ax",@progbits
	.align	128
        .global         triton_poi_fused__prelu_kernel_add_convolution_2
        .type           triton_poi_fused__prelu_kernel_add_convolution_2,@function
        .size           triton_poi_fused__prelu_kernel_add_convolution_2,(.L_x_1 - triton_poi_fused__prelu_kernel_add_convolution_2)
        .other          triton_poi_fused__prelu_kernel_add_convolution_2,@"STO_CUDA_ENTRY STV_DEFAULT"
triton_poi_fused__prelu_kernel_add_convolution_2:
.text.triton_poi_fused__prelu_kernel_add_convolution_2:
[----:B------:R-:W-:Y:S01]  /*0000*/  LDC R1, c[0x0][0x28] ;  /* 0x00000a00ff017b82 */ /* 0x000fe20000000800 */
[----:B------:R-:W1:Y:S07]  /*0010*/  S2R R0, SR_TID.X ;  /* 0x0000000000007919 */ /* 0x000e6e0000002100 */
[----:B------:R-:W2:Y:S01]  /*0020*/  LDC.64 R4, c[0x0][0x218] ;  /* 0x00008600ff047b82 */ /* 0x000ea20000000a00 */
[----:B------:R-:W-:Y:S01]  /*0030*/  ULDC.64 UR4, c[0x0][0x208] ;  /* 0x0000820000047ab9 */ /* 0x000fe20000000a00 */
[----:B------:R-:W3:Y:S06]  /*0040*/  S2R R3, SR_CTAID.X ;  /* 0x0000000000037919 */ /* 0x000eec0000002500 */
[----:B------:R-:W4:Y:S01]  /*0050*/  LDC.64 R8, c[0x0][0x228] ;  /* 0x00008a00ff087b82 */ /* 0x000f220000000a00 */
[----:B-1----:R-:W-:-:S02]  /*0060*/  LOP3.LUT R0, R0, 0x7f, RZ, 0xc0, !PT ;  /* 0x0000007f00007812 */ /* 0x002fc400078ec0ff */
[----:B---3--:R-:W-:-:S03]  /*0070*/  SHF.R.S32.HI R7, RZ, 0x18, R3 ;  /* 0x00000018ff077819 */ /* 0x008fc60000011403 */
[----:B------:R-:W-:Y:S02]  /*0080*/  IMAD R0, R3, 0x80, R0 ;  /* 0x0000008003007824 */ /* 0x000fe400078e0200 */
[----:B------:R-:W1:Y:S01]  /*0090*/  LDC.64 R2, c[0x0][0x210] ;  /* 0x00008400ff027b82 */ /* 0x000e620000000a00 */
[----:B------:R-:W-:-:S04]  /*00a0*/  SGXT R7, R7, 0x1 ;  /* 0x000000010707781a */ /* 0x000fc80000000200 */
[----:B------:R-:W-:-:S04]  /*00b0*/  LEA.HI R7, R7, R0, RZ, 0x8 ;  /* 0x0000000007077211 */ /* 0x000fc800078f40ff */
[----:B------:R-:W-:Y:S02]  /*00c0*/  SHF.R.S32.HI R10, RZ, 0x8, R7 ;  /* 0x00000008ff0a7819 */ /* 0x000fe40000011407 */
[----:B------:R-:W3:Y:S02]  /*00d0*/  LDC.64 R6, c[0x0][0x220] ;  /* 0x00008800ff067b82 */ /* 0x000ee40000000a00 */
[----:B------:R-:W-:-:S04]  /*00e0*/  LEA.HI R11, R10, R10, RZ, 0x2 ;  /* 0x0000000a0a0b7211 */ /* 0x000fc800078f10ff */
[----:B------:R-:W-:-:S05]  /*00f0*/  LOP3.LUT R11, R11, 0xfffffffc, RZ, 0xc0, !PT ;  /* 0xfffffffc0b0b7812 */ /* 0x000fca00078ec0ff */
[----:B------:R-:W-:Y:S02]  /*0100*/  IMAD.IADD R11, R10, 0x1, -R11 ;  /* 0x000000010a0b7824 */ /* 0x000fe400078e0a0b */
[----:B-1----:R-:W-:-:S04]  /*0110*/  IMAD.WIDE R2, R0, 0x4, R2 ;  /* 0x0000000400027825 */ /* 0x002fc800078e0202 */
[----:B--2---:R-:W-:Y:S01]  /*0120*/  IMAD.WIDE R4, R11, 0x4, R4 ;  /* 0x000000040b047825 */ /* 0x004fe200078e0204 */
[----:B------:R-:W2:Y:S01]  /*0130*/  LDG.E R12, desc[UR4][R2.64] ;  /* 0x00000004020c7981 */ /* 0x000ea2000c1e1900 */
[----:B------:R-:W1:Y:S04]  /*0140*/  LDC.64 R10, c[0x0][0x230] ;  /* 0x00008c00ff0a7b82 */ /* 0x000e680000000a00 */
[----:B------:R-:W2:Y:S04]  /*0150*/  LDG.E.EL R5, desc[UR4][R4.64] ;  /* 0x0000000404057981 */ /* 0x000ea8000c2e1900 */
[----:B---3--:R-:W3:Y:S01]  /*0160*/  LDG.E R6, desc[UR4][R6.64] ;  /* 0x0000000406067981 */ /* 0x008ee2000c1e1900 */
[----:B----4-:R-:W-:-:S06]  /*0170*/  IMAD.WIDE R8, R0, 0x4, R8 ;  /* 0x0000000400087825 */ /* 0x010fcc00078e0208 */
[----:B------:R-:W4:Y:S01]  /*0180*/  LDG.E R8, desc[UR4][R8.64] ;  /* 0x0000000408087981 */ /* 0x000f22000c1e1900 */
[----:B-1----:R-:W-:-:S04]  /*0190*/  IMAD.WIDE R10, R0, 0x4, R10 ;  /* 0x00000004000a7825 */ /* 0x002fc800078e020a */
[C---:B--2---:R-:W-:Y:S01]  /*01a0*/  FADD R13, R12.reuse, R5 ;  /* 0x000000050c0d7221 */ /* 0x044fe20000000000 */
[----:B------:R-:W-:-:S03]  /*01b0*/  FSETP.GT.AND P0, PT, R12, -R5, PT ;  /* 0x800000050c00720b */ /* 0x000fc60003f04000 */
[----:B---3--:R-:W-:-:S05]  /*01c0*/  FMUL R14, R6, R13 ;  /* 0x0000000d060e7220 */ /* 0x008fca0000400000 */
[----:B------:R-:W-:Y:S01]  /*01d0*/  FSEL R15, R13, R14, P0 ;  /* 0x0000000e0d0f7208 */ /* 0x000fe20000000000 */
[----:B------:R-:W-:Y:S04]  /*01e0*/  STG.E desc[UR4][R2.64], R13 ;  /* 0x0000000d02007986 */ /* 0x000fe8000c101904 */
[----:B----4-:R-:W-:-:S05]  /*01f0*/  FADD R15, R8, R15 ;  /* 0x0000000f080f7221 */ /* 0x010fca0000000000 */
[----:B------:R-:W-:Y:S01]  /*0200*/  STG.E desc[UR4][R10.64], R15 ;  /* 0x0000000f0a007986 */ /* 0x000fe2000c101904 */
[----:B------:R-:W-:Y:S05]  /*0210*/  EXIT ;  /* 0x000000000000794d */ /* 0x000fea0003800000 */
.L_x_0:
[----:B------:R-:W-:-:S00]  /*0220*/  BRA `(.L_x_0) ;  /* 0xfffffffc00fc7947 */ /* 0x000fc0000383ffff */
[----:B------:R-:W-:-:S00]  /*0230*/  NOP ;  /* 0x0000000000007918 */ /* 0x000fc00000000000 */
        /* <DEDUP_REMOVED lines=12> */
.L_x_1:


//--------------------- .nv.constant0.triton_poi_fused__prelu_kernel_add_convolution_2 --------------------------
	.section	.nv.constant0.triton_poi_fused__prelu_kernel_add_convolution_2,"a",@progbits
	.sectionflags	@""
	.align	4
.nv.constant0.triton_poi_fused__prelu_kernel_add_convolution_2:
	.zero		572
